	.headerflags	@"EF_CUDA_TEXMODE_UNIFIED EF_CUDA_64BIT_ADDRESS EF_CUDA_ACCELERATORS EF_CUDA_SM90 EF_CUDA_VIRTUAL_SM(EF_CUDA_SM90)"
	.elftype	@"ET_EXEC"


//--------------------- .nv.info                  --------------------------
	.section	.nv.info,"",@"SHT_CUDA_INFO"
	.align	4


	//----- nvinfo : EIATTR_REGCOUNT
	.align		4
        /*0000*/ 	.byte	0x04, 0x2f
        /*0002*/ 	.short	(.L_1 - .L_0)
	.align		4
.L_0:
        /*0004*/ 	.word	index@(triton_poi_fused_convolution_div_max_pool2d_with_indices_relu_sub_2)
        /*0008*/ 	.word	0x0000001f


	//----- nvinfo : EIATTR_MIN_STACK_SIZE
	.align		4
.L_1:
        /*000c*/ 	.byte	0x04, 0x12
        /*000e*/ 	.short	(.L_3 - .L_2)
	.align		4
.L_2:
        /*0010*/ 	.word	index@(triton_poi_fused_convolution_div_max_pool2d_with_indices_relu_sub_2)
        /*0014*/ 	.word	0x00000000


	//----- nvinfo : EIATTR_FRAME_SIZE
	.align		4
.L_3:
        /*0018*/ 	.byte	0x04, 0x11
        /*001a*/ 	.short	(.L_5 - .L_4)
	.align		4
.L_4:
        /*001c*/ 	.word	index@(triton_poi_fused_convolution_div_max_pool2d_with_indices_relu_sub_2)
        /*0020*/ 	.word	0x00000000


	//----- nvinfo : EIATTR_MIN_STACK_SIZE
	.align		4
.L_5:
        /*0024*/ 	.byte	0x04, 0x12
        /*0026*/ 	.short	(.L_7 - .L_6)
	.align		4
.L_6:
        /*0028*/ 	.word	index@(triton_poi_fused_convolution_div_max_pool2d_with_indices_relu_sub_2)
        /*002c*/ 	.word	0x00000000
.L_7:


//--------------------- .nv.info.triton_poi_fused_convolution_div_max_pool2d_with_indices_relu_sub_2 --------------------------
	.section	.nv.info.triton_poi_fused_convolution_div_max_pool2d_with_indices_relu_sub_2,"",@"SHT_CUDA_INFO"
	.sectionflags	@""
	.align	4


	//----- nvinfo : EIATTR_CUDA_API_VERSION
	.align		4
        /*0000*/ 	.byte	0x04, 0x37
        /*0002*/ 	.short	(.L_9 - .L_8)
.L_8:
        /*0004*/ 	.word	0x0000007c


	//----- nvinfo : EIATTR_KPARAM_INFO
	.align		4
.L_9:
        /*0008*/ 	.byte	0x04, 0x17
        /*000a*/ 	.short	(.L_11 - .L_10)
.L_10:
        /*000c*/ 	.word	0x00000000
        /*0010*/ 	.short	0x0004
        /*0012*/ 	.short	0x001c
        /*0014*/ 	.byte	0x00, 0xf0, 0x11, 0x00


	//----- nvinfo : EIATTR_KPARAM_INFO
	.align		4
.L_11:
        /*0018*/ 	.byte	0x04, 0x17
        /*001a*/ 	.short	(.L_13 - .L_12)
.L_12:
        /*001c*/ 	.word	0x00000000
        /*0020*/ 	.short	0x0003
        /*0022*/ 	.short	0x0018
        /*0024*/ 	.byte	0x00, 0xf0, 0x11, 0x00


	//----- nvinfo : EIATTR_KPARAM_INFO
	.align		4
.L_13:
        /*0028*/ 	.byte	0x04, 0x17
        /*002a*/ 	.short	(.L_15 - .L_14)
.L_14:
        /*002c*/ 	.word	0x00000000
        /*0030*/ 	.short	0x0002
        /*0032*/ 	.short	0x0010
        /*0034*/ 	.byte	0x00, 0xf4, 0x21, 0x00


	//----- nvinfo : EIATTR_KPARAM_INFO
	.align		4
.L_15:
        /*0038*/ 	.byte	0x04, 0x17
        /*003a*/ 	.short	(.L_17 - .L_16)
.L_16:
        /*003c*/ 	.word	0x00000000
        /*0040*/ 	.short	0x0001
        /*0042*/ 	.short	0x0008
        /*0044*/ 	.byte	0x00, 0xf4, 0x21, 0x00


	//----- nvinfo : EIATTR_KPARAM_INFO
	.align		4
.L_17:
        /*0048*/ 	.byte	0x04, 0x17
        /*004a*/ 	.short	(.L_19 - .L_18)
.L_18:
        /*004c*/ 	.word	0x00000000
        /*0050*/ 	.short	0x0000
        /*0052*/ 	.short	0x0000
        /*0054*/ 	.byte	0x00, 0xf4, 0x21, 0x00


	//----- nvinfo : EIATTR_SPARSE_MMA_MASK
	.align		4
.L_19:
        /*0058*/ 	.byte	0x03, 0x50
        /*005a*/ 	.short	0x0000


	//----- nvinfo : EIATTR_MAXREG_COUNT
	.align		4
        /*005c*/ 	.byte	0x03, 0x1b
        /*005e*/ 	.short	0x00ff


	//----- nvinfo : EIATTR_EXIT_INSTR_OFFSETS
	.align		4
        /*0060*/ 	.byte	0x04, 0x1c
        /*0062*/ 	.short	(.L_21 - .L_20)


	//   ....[0]....
.L_20:
        /*0064*/ 	.word	0x000005a0


	//   ....[1]....
        /*0068*/ 	.word	0x000005c0


	//----- nvinfo : EIATTR_REQNTID
	.align		4
.L_21:
        /*006c*/ 	.byte	0x04, 0x10
        /*006e*/ 	.short	(.L_23 - .L_22)
.L_22:
        /*0070*/ 	.word	0x00000080
        /*0074*/ 	.word	0x00000001
        /*0078*/ 	.word	0x00000001


	//----- nvinfo : EIATTR_CBANK_PARAM_SIZE
	.align		4
.L_23:
        /*007c*/ 	.byte	0x03, 0x19
        /*007e*/ 	.short	0x0020


	//----- nvinfo : EIATTR_PARAM_CBANK
	.align		4
        /*0080*/ 	.byte	0x04, 0x0a
        /*0082*/ 	.short	(.L_25 - .L_24)
	.align		4
.L_24:
        /*0084*/ 	.word	index@(.nv.constant0.triton_poi_fused_convolution_div_max_pool2d_with_indices_relu_sub_2)
        /*0088*/ 	.short	0x0210
        /*008a*/ 	.short	0x0020


	//----- nvinfo : EIATTR_SW_WAR
	.align		4
.L_25:
        /*008c*/ 	.byte	0x04, 0x36
        /*008e*/ 	.short	(.L_27 - .L_26)
.L_26:
        /*0090*/ 	.word	0x00000008
.L_27:


//--------------------- .nv.callgraph             --------------------------
	.section	.nv.callgraph,"",@"SHT_CUDA_CALLGRAPH"
	.align	4
	.sectionentsize	8
	.align		4
        /*0000*/ 	.word	0x00000000
	.align		4
        /*0004*/ 	.word	0xffffffff
	.align		4
        /*0008*/ 	.word	0x00000000
	.align		4
        /*000c*/ 	.word	0xfffffffe
	.align		4
        /*0010*/ 	.word	0x00000000
	.align		4
        /*0014*/ 	.word	0xfffffffd
	.align		4
        /*0018*/ 	.word	0x00000000
	.align		4
        /*001c*/ 	.word	0xfffffffc


//--------------------- .text.triton_poi_fused_convolution_div_max_pool2d_with_indices_relu_sub_2 --------------------------
	.section	.text.triton_poi_fused_convolution_div_max_pool2d_with_indices_relu_sub_2,"ax",@progbits
	.sectionflags	@"SHF_BARRIERS=1"
	.align	128
        .global         triton_poi_fused_convolution_div_max_pool2d_with_indices_relu_sub_2
        .type           triton_poi_fused_convolution_div_max_pool2d_with_indices_relu_sub_2,@function
        .size           triton_poi_fused_convolution_div_max_pool2d_with_indices_relu_sub_2,(.L_x_1 - triton_poi_fused_convolution_div_max_pool2d_with_indices_relu_sub_2)
        .other          triton_poi_fused_convolution_div_max_pool2d_with_indices_relu_sub_2,@"STO_CUDA_ENTRY STV_DEFAULT"
triton_poi_fused_convolution_div_max_pool2d_with_indices_relu_sub_2:
.text.triton_poi_fused_convolution_div_max_pool2d_with_indices_relu_sub_2:
[----:B------:R-:W0:Y:S01]  /*0000*/  LDC R1, c[0x0][0x28] ;  /* 0x00000a00ff017b82 */ /* 0x000e220000000800 */
[----:B------:R-:W1:Y:S07]  /*0010*/  S2R R2, SR_CTAID.Y ;  /* 0x0000000000027919 */ /* 0x000e6e0000002600 */
[----:B------:R-:W2:Y:S01]  /*0020*/  LDC.64 R16, c[0x0][0x210] ;  /* 0x00008400ff107b82 */ /* 0x000ea20000000a00 */
[----:B------:R-:W-:Y:S01]  /*0030*/  CS2R R18, SRZ ;  /* 0x0000000000127805 */ /* 0x000fe2000001ff00 */
[----:B------:R-:W-:Y:S01]  /*0040*/  ULDC.64 UR6, c[0x0][0x208] ;  /* 0x0000820000067ab9 */ /* 0x000fe20000000a00 */
[----:B------:R-:W3:Y:S01]  /*0050*/  S2R R21, SR_TID.X ;  /* 0x0000000000157919 */ /* 0x000ee20000002100 */
[----:B------:R-:W-:Y:S01]  /*0060*/  HFMA2.MMA R20, -RZ, RZ, 0, 0 ;  /* 0x00000000ff147435 */ /* 0x000fe200000001ff */
[----:B------:R-:W4:Y:S01]  /*0070*/  S2R R3, SR_CTAID.X ;  /* 0x0000000000037919 */ /* 0x000f220000002500 */
[----:B------:R-:W-:-:S02]  /*0080*/  IMAD.MOV.U32 R22, RZ, RZ, RZ ;  /* 0x000000ffff167224 */ /* 0x000fc400078e00ff */
[----:B-1----:R-:W-:-:S05]  /*0090*/  IMAD.SHL.U32 R0, R2, 0x400, RZ ;  /* 0x0000040002007824 */ /* 0x002fca00078e00ff */
[----:B---3--:R-:W-:Y:S02]  /*00a0*/  LOP3.LUT R6, R0, 0x7f, R21, 0xf8, !PT ;  /* 0x0000007f00067812 */ /* 0x008fe400078ef815 */
[----:B----4-:R-:W-:-:S03]  /*00b0*/  ISETP.GE.AND P0, PT, R3, 0x9, PT ;  /* 0x000000090300780c */ /* 0x010fc60003f06270 */
[C---:B------:R-:W-:Y:S01]  /*00c0*/  IMAD R5, R6.reuse, 0x9, R3 ;  /* 0x0000000906057824 */ /* 0x040fe200078e0203 */
[C---:B------:R-:W-:Y:S02]  /*00d0*/  LOP3.LUT R8, R6.reuse, 0x80, RZ, 0xfc, !PT ;  /* 0x0000008006087812 */ /* 0x040fe400078efcff */
[C---:B------:R-:W-:Y:S01]  /*00e0*/  LOP3.LUT R10, R6.reuse, 0x100, RZ, 0xfc, !PT ;  /* 0x00000100060a7812 */ /* 0x040fe200078efcff */
[----:B--2---:R-:W-:Y:S01]  /*00f0*/  IMAD.WIDE R4, R5, 0x4, R16 ;  /* 0x0000000405047825 */ /* 0x004fe200078e0210 */
[C---:B------:R-:W-:Y:S02]  /*0100*/  LOP3.LUT R12, R6.reuse, 0x180, RZ, 0xfc, !PT ;  /* 0x00000180060c7812 */ /* 0x040fe400078efcff */
[C---:B------:R-:W-:Y:S02]  /*0110*/  LOP3.LUT R14, R6.reuse, 0x200, RZ, 0xfc, !PT ;  /* 0x00000200060e7812 */ /* 0x040fe400078efcff */
[C---:B------:R-:W-:Y:S02]  /*0120*/  LOP3.LUT R24, R6.reuse, 0x280, RZ, 0xfc, !PT ;  /* 0x0000028006187812 */ /* 0x040fe400078efcff */
[----:B------:R-:W-:Y:S01]  /*0130*/  LOP3.LUT R26, R6, 0x300, RZ, 0xfc, !PT ;  /* 0x00000300061a7812 */ /* 0x000fe200078efcff */
[--C-:B------:R-:W-:Y:S01]  /*0140*/  IMAD R7, R8, 0x9, R3.reuse ;  /* 0x0000000908077824 */ /* 0x100fe200078e0203 */
[----:B------:R-:W-:Y:S01]  /*0150*/  LOP3.LUT R6, R6, 0x380, RZ, 0xfc, !PT ;  /* 0x0000038006067812 */ /* 0x000fe200078efcff */
[--C-:B------:R-:W-:Y:S01]  /*0160*/  IMAD R9, R10, 0x9, R3.reuse ;  /* 0x000000090a097824 */ /* 0x100fe200078e0203 */
[----:B------:R1:W2:Y:S01]  /*0170*/  @!P0 LDG.E.EL R18, desc[UR6][R4.64] ;  /* 0x0000000604128981 */ /* 0x0002a2000c2e1900 */
[----:B------:R-:W-:-:S02]  /*0180*/  IMAD R11, R12, 0x9, R3 ;  /* 0x000000090c0b7824 */ /* 0x000fc400078e0203 */
[--C-:B------:R-:W-:Y:S02]  /*0190*/  IMAD R25, R6, 0x9, R3.reuse ;  /* 0x0000000906197824 */ /* 0x100fe400078e0203 */
[--C-:B------:R-:W-:Y:S02]  /*01a0*/  IMAD R13, R14, 0x9, R3.reuse ;  /* 0x000000090e0d7824 */ /* 0x100fe400078e0203 */
[--C-:B------:R-:W-:Y:S02]  /*01b0*/  IMAD R15, R24, 0x9, R3.reuse ;  /* 0x00000009180f7824 */ /* 0x100fe400078e0203 */
[----:B------:R-:W-:Y:S02]  /*01c0*/  IMAD R23, R26, 0x9, R3 ;  /* 0x000000091a177824 */ /* 0x000fe400078e0203 */
[----:B-1----:R-:W-:-:S04]  /*01d0*/  IMAD.WIDE R4, R7, 0x4, R16 ;  /* 0x0000000407047825 */ /* 0x002fc800078e0210 */
[--C-:B------:R-:W-:Y:S01]  /*01e0*/  IMAD.WIDE R6, R9, 0x4, R16.reuse ;  /* 0x0000000409067825 */ /* 0x100fe200078e0210 */
[----:B------:R1:W3:Y:S03]  /*01f0*/  @!P0 LDG.E.EL R19, desc[UR6][R4.64] ;  /* 0x0000000604138981 */ /* 0x0002e6000c2e1900 */
[--C-:B------:R-:W-:Y:S01]  /*0200*/  IMAD.WIDE R8, R11, 0x4, R16.reuse ;  /* 0x000000040b087825 */ /* 0x100fe200078e0210 */
[----:B------:R-:W4:Y:S03]  /*0210*/  @!P0 LDG.E.EL R20, desc[UR6][R6.64] ;  /* 0x0000000606148981 */ /* 0x000f26000c2e1900 */
[--C-:B------:R-:W-:Y:S01]  /*0220*/  IMAD.WIDE R10, R13, 0x4, R16.reuse ;  /* 0x000000040d0a7825 */ /* 0x100fe200078e0210 */
[----:B------:R-:W5:Y:S03]  /*0230*/  @!P0 LDG.E.EL R22, desc[UR6][R8.64] ;  /* 0x0000000608168981 */ /* 0x000f66000c2e1900 */
[----:B------:R-:W-:-:S04]  /*0240*/  IMAD.WIDE R12, R15, 0x4, R16 ;  /* 0x000000040f0c7825 */ /* 0x000fc800078e0210 */
[----:B------:R-:W-:Y:S01]  /*0250*/  IMAD.WIDE R14, R23, 0x4, R16 ;  /* 0x00000004170e7825 */ /* 0x000fe200078e0210 */
[----:B------:R-:W-:-:S03]  /*0260*/  MOV R23, RZ ;  /* 0x000000ff00177202 */ /* 0x000fc60000000f00 */
[----:B------:R-:W-:Y:S01]  /*0270*/  IMAD.WIDE R16, R25, 0x4, R16 ;  /* 0x0000000419107825 */ /* 0x000fe200078e0210 */
[----:B------:R-:W-:Y:S02]  /*0280*/  CS2R R24, SRZ ;  /* 0x0000000000187805 */ /* 0x000fe4000001ff00 */
[----:B------:R-:W5:Y:S01]  /*0290*/  @!P0 LDG.E.EL R23, desc[UR6][R10.64] ;  /* 0x000000060a178981 */ /* 0x000f62000c2e1900 */
[----:B------:R-:W-:-:S03]  /*02a0*/  IMAD.MOV.U32 R26, RZ, RZ, RZ ;  /* 0x000000ffff1a7224 */ /* 0x000fc600078e00ff */
[----:B------:R1:W5:Y:S04]  /*02b0*/  @!P0 LDG.E.EL R24, desc[UR6][R12.64] ;  /* 0x000000060c188981 */ /* 0x000368000c2e1900 */
[----:B------:R1:W5:Y:S04]  /*02c0*/  @!P0 LDG.E.EL R25, desc[UR6][R14.64] ;  /* 0x000000060e198981 */ /* 0x000368000c2e1900 */
[----:B------:R-:W5:Y:S01]  /*02d0*/  @!P0 LDG.E.EL R26, desc[UR6][R16.64] ;  /* 0x00000006101a8981 */ /* 0x000f62000c2e1900 */
[----:B------:R-:W1:Y:S01]  /*02e0*/  S2UR UR5, SR_CgaCtaId ;  /* 0x00000000000579c3 */ /* 0x000e620000008800 */
[----:B------:R-:W-:Y:S01]  /*02f0*/  UMOV UR4, 0x400 ;  /* 0x0000040000047882 */ /* 0x000fe20000000000 */
[----:B-1----:R-:W-:-:S06]  /*0300*/  LOP3.LUT R4, R21, 0x7f, RZ, 0xc0, !PT ;  /* 0x0000007f15047812 */ /* 0x002fcc00078ec0ff */
[----:B0-----:R-:W0:Y:S01]  /*0310*/  LDC.64 R12, c[0x0][0x218] ;  /* 0x00008600ff0c7b82 */ /* 0x001e220000000a00 */
[----:B------:R-:W-:-:S06]  /*0320*/  UPRMT UR4, UR5, 0x654, UR4 ;  /* 0x0000065405047896 */ /* 0x000fcc0008000004 */
[----:B------:R-:W-:Y:S02]  /*0330*/  LEA R27, R4, UR4, 0x2 ;  /* 0x00000004041b7c11 */ /* 0x000fe4000f8e10ff */
[----:B------:R-:W-:-:S04]  /*0340*/  SHF.L.U32 R21, R21, 0x2, RZ ;  /* 0x0000000215157819 */ /* 0x000fc800000006ff */
[----:B------:R-:W-:-:S04]  /*0350*/  LOP3.LUT R21, R21, 0x1fc, RZ, 0xc0, !PT ;  /* 0x000001fc15157812 */ /* 0x000fc800078ec0ff */
[----:B------:R-:W-:Y:S02]  /*0360*/  LEA R28, R21, UR4, 0x2 ;  /* 0x00000004151c7c11 */ /* 0x000fe4000f8e10ff */
[----:B------:R-:W-:-:S04]  /*0370*/  LOP3.LUT R0, R0, R21, RZ, 0xfc, !PT ;  /* 0x0000001500007212 */ /* 0x000fc800078efcff */
[----:B------:R-:W-:Y:S01]  /*0380*/  SHF.R.S32.HI R15, RZ, 0x1f, R0 ;  /* 0x0000001fff0f7819 */ /* 0x000fe20000011400 */
[----:B--2---:R-:W-:Y:S04]  /*0390*/  STS [R27], R18 ;  /* 0x000000121b007388 */ /* 0x004fe80000000800 */
[----:B---3--:R1:W-:Y:S04]  /*03a0*/  STS [R27+0x200], R19 ;  /* 0x000200131b007388 */ /* 0x0083e80000000800 */
[----:B----4-:R-:W-:Y:S04]  /*03b0*/  STS [R27+0x400], R20 ;  /* 0x000400141b007388 */ /* 0x010fe80000000800 */
[----:B-----5:R-:W-:Y:S01]  /*03c0*/  STS [R27+0x600], R22 ;  /* 0x000600161b007388 */ /* 0x020fe20000000800 */
[----:B------:R-:W-:Y:S06]  /*03d0*/  BAR.SYNC.DEFER_BLOCKING 0x0 ;  /* 0x0000000000007b1d */ /* 0x000fec0000010000 */
[----:B------:R-:W2:Y:S02]  /*03e0*/  LDS.128 R8, [R28] ;  /* 0x000000001c087984 */ /* 0x000ea40000000c00 */
[----:B------:R-:W-:Y:S06]  /*03f0*/  BAR.SYNC.DEFER_BLOCKING 0x0 ;  /* 0x0000000000007b1d */ /* 0x000fec0000010000 */
[----:B------:R-:W-:Y:S04]  /*0400*/  STS [R27], R23 ;  /* 0x000000171b007388 */ /* 0x000fe80000000800 */
[----:B------:R-:W-:Y:S04]  /*0410*/  STS [R27+0x200], R24 ;  /* 0x000200181b007388 */ /* 0x000fe80000000800 */
[----:B------:R-:W-:Y:S04]  /*0420*/  STS [R27+0x400], R25 ;  /* 0x000400191b007388 */ /* 0x000fe80000000800 */
[----:B------:R-:W-:Y:S01]  /*0430*/  STS [R27+0x600], R26 ;  /* 0x0006001a1b007388 */ /* 0x000fe20000000800 */
[----:B------:R-:W-:Y:S01]  /*0440*/  BAR.SYNC.DEFER_BLOCKING 0x0 ;  /* 0x0000000000007b1d */ /* 0x000fe20000010000 */
[----:B-1----:R-:W-:-:S02]  /*0450*/  SHF.R.S32.HI R19, RZ, 0x15, R2 ;  /* 0x00000015ff137819 */ /* 0x002fc40000011402 */
[----:B------:R-:W-:-:S05]  /*0460*/  LEA.HI R2, R15, R0, RZ, 0x6 ;  /* 0x000000000f027211 */ /* 0x000fca00078f30ff */
[----:B------:R-:W1:Y:S01]  /*0470*/  LDC.64 R14, c[0x0][0x220] ;  /* 0x00008800ff0e7b82 */ /* 0x000e620000000a00 */
[----:B------:R-:W-:Y:S01]  /*0480*/  SGXT R19, R19, 0x1 ;  /* 0x000000011313781a */ /* 0x000fe20000000200 */
[----:B------:R-:W3:Y:S01]  /*0490*/  LDS.128 R4, [R28] ;  /* 0x000000001c047984 */ /* 0x000ee20000000c00 */
[----:B------:R-:W-:Y:S02]  /*04a0*/  LOP3.LUT R17, R2, 0xffffffc0, RZ, 0xc0, !PT ;  /* 0xffffffc002117812 */ /* 0x000fe400078ec0ff */
[----:B------:R-:W-:-:S03]  /*04b0*/  LEA.HI R19, R19, R0, RZ, 0x6 ;  /* 0x0000000013137211 */ /* 0x000fc600078f30ff */
[----:B------:R-:W-:Y:S01]  /*04c0*/  IMAD.IADD R0, R0, 0x1, -R17 ;  /* 0x0000000100007824 */ /* 0x000fe200078e0a11 */
[----:B------:R-:W-:Y:S02]  /*04d0*/  IADD3 R19, R19, 0x200, RZ ;  /* 0x0000020013137810 */ /* 0x000fe40007ffe0ff */
[----:B------:R-:W-:Y:S01]  /*04e0*/  SHF.R.S32.HI R2, RZ, 0x6, R2 ;  /* 0x00000006ff027819 */ /* 0x000fe20000011402 */
[----:B------:R-:W-:Y:S01]  /*04f0*/  IMAD R0, R3, 0x40, R0 ;  /* 0x0000004003007824 */ /* 0x000fe200078e0200 */
[----:B------:R-:W-:-:S03]  /*0500*/  SHF.R.S32.HI R19, RZ, 0x6, R19 ;  /* 0x00000006ff137819 */ /* 0x000fc60000011413 */
[--C-:B------:R-:W-:Y:S02]  /*0510*/  IMAD R17, R2, 0x240, R0.reuse ;  /* 0x0000024002117824 */ /* 0x100fe400078e0200 */
[----:B------:R-:W-:Y:S02]  /*0520*/  IMAD R19, R19, 0x240, R0 ;  /* 0x0000024013137824 */ /* 0x000fe400078e0200 */
[----:B0-----:R-:W-:-:S04]  /*0530*/  IMAD.WIDE R2, R17, 0x4, R12 ;  /* 0x0000000411027825 */ /* 0x001fc800078e020c */
[----:B------:R-:W-:Y:S01]  /*0540*/  IMAD.WIDE R12, R19, 0x4, R12 ;  /* 0x00000004130c7825 */ /* 0x000fe200078e020c */
[----:B--2---:R0:W-:Y:S03]  /*0550*/  @!P0 STG.E.128 desc[UR6][R2.64], R8 ;  /* 0x0000000802008986 */ /* 0x0041e6000c101d06 */
[----:B-1----:R-:W-:-:S04]  /*0560*/  IMAD.WIDE R16, R17, 0x4, R14 ;  /* 0x0000000411107825 */ /* 0x002fc800078e020e */
[----:B------:R-:W-:Y:S01]  /*0570*/  IMAD.WIDE R14, R19, 0x4, R14 ;  /* 0x00000004130e7825 */ /* 0x000fe200078e020e */
[----:B---3--:R0:W-:Y:S04]  /*0580*/  @!P0 STG.E.128 desc[UR6][R12.64], R4 ;  /* 0x000000040c008986 */ /* 0x0081e8000c101d06 */
[----:B------:R0:W-:Y:S02]  /*0590*/  @!P0 STG.E.128 desc[UR6][R16.64], R8 ;  /* 0x0000000810008986 */ /* 0x0001e4000c101d06 */
[----:B0-----:R-:W-:Y:S05]  /*05a0*/  @P0 EXIT ;  /* 0x000000000000094d */ /* 0x001fea0003800000 */
[----:B------:R-:W-:Y:S01]  /*05b0*/  STG.E.128 desc[UR6][R14.64], R4 ;  /* 0x000000040e007986 */ /* 0x000fe2000c101d06 */
[----:B------:R-:W-:Y:S05]  /*05c0*/  EXIT ;  /* 0x000000000000794d */ /* 0x000fea0003800000 */
.L_x_0:
[----:B------:R-:W-:-:S00]  /*05d0*/  BRA `(.L_x_0) ;  /* 0xfffffffc00fc7947 */ /* 0x000fc0000383ffff */
[----:B------:R-:W-:-:S00]  /*05e0*/  NOP ;  /* 0x0000000000007918 */ /* 0x000fc00000000000 */
        /* <DEDUP_REMOVED lines=9> */
.L_x_1:


//--------------------- .nv.shared.triton_poi_fused_convolution_div_max_pool2d_with_indices_relu_sub_2 --------------------------
	.section	.nv.shared.triton_poi_fused_convolution_div_max_pool2d_with_indices_relu_sub_2,"aw",@nobits
	.sectionflags	@""
	.align	16
	.zero		1024


//--------------------- .nv.constant0.triton_poi_fused_convolution_div_max_pool2d_with_indices_relu_sub_2 --------------------------
	.section	.nv.constant0.triton_poi_fused_convolution_div_max_pool2d_with_indices_relu_sub_2,"a",@progbits
	.sectionflags	@""
	.align	4
.nv.constant0.triton_poi_fused_convolution_div_max_pool2d_with_indices_relu_sub_2:
	.zero		560
